	.headerflags	@"EF_CUDA_TEXMODE_UNIFIED EF_CUDA_64BIT_ADDRESS EF_CUDA_ACCELERATORS EF_CUDA_SM90 EF_CUDA_VIRTUAL_SM(EF_CUDA_SM90)"
	.elftype	@"ET_EXEC"


//--------------------- .nv.info                  --------------------------
	.section	.nv.info,"",@"SHT_CUDA_INFO"
	.align	4


	//----- nvinfo : EIATTR_REGCOUNT
	.align		4
        /*0000*/ 	.byte	0x04, 0x2f
        /*0002*/ 	.short	(.L_3 - .L_2)
	.align		4
.L_2:
        /*0004*/ 	.word	index@(triton_poi_fused__native_batch_norm_legit_no_training_add_avg_pool2d_max_pool2d_with_indices_8)
        /*0008*/ 	.word	0x00000028


	//----- nvinfo : EIATTR_MIN_STACK_SIZE
	.align		4
.L_3:
        /*000c*/ 	.byte	0x04, 0x12
        /*000e*/ 	.short	(.L_5 - .L_4)
	.align		4
.L_4:
        /*0010*/ 	.word	index@(triton_poi_fused__native_batch_norm_legit_no_training_add_avg_pool2d_max_pool2d_with_indices_8)
        /*0014*/ 	.word	0x00000000


	//----- nvinfo : EIATTR_FRAME_SIZE
	.align		4
.L_5:
        /*0018*/ 	.byte	0x04, 0x11
        /*001a*/ 	.short	(.L_7 - .L_6)
	.align		4
.L_6:
        /*001c*/ 	.word	index@(triton_poi_fused__native_batch_norm_legit_no_training_add_avg_pool2d_max_pool2d_with_indices_8)
        /*0020*/ 	.word	0x00000000


	//----- nvinfo : EIATTR_MIN_STACK_SIZE
	.align		4
.L_7:
        /*0024*/ 	.byte	0x04, 0x12
        /*0026*/ 	.short	(.L_9 - .L_8)
	.align		4
.L_8:
        /*0028*/ 	.word	index@(triton_poi_fused__native_batch_norm_legit_no_training_add_avg_pool2d_max_pool2d_with_indices_8)
        /*002c*/ 	.word	0x00000000
.L_9:


//--------------------- .nv.info.triton_poi_fused__native_batch_norm_legit_no_training_add_avg_pool2d_max_pool2d_with_indices_8 --------------------------
	.section	.nv.info.triton_poi_fused__native_batch_norm_legit_no_training_add_avg_pool2d_max_pool2d_with_indices_8,"",@"SHT_CUDA_INFO"
	.sectionflags	@""
	.align	4


	//----- nvinfo : EIATTR_CUDA_API_VERSION
	.align		4
        /*0000*/ 	.byte	0x04, 0x37
        /*0002*/ 	.short	(.L_11 - .L_10)
.L_10:
        /*0004*/ 	.word	0x0000007c


	//----- nvinfo : EIATTR_KPARAM_INFO
	.align		4
.L_11:
        /*0008*/ 	.byte	0x04, 0x17
        /*000a*/ 	.short	(.L_13 - .L_12)
.L_12:
        /*000c*/ 	.word	0x00000000
        /*0010*/ 	.short	0x000a
        /*0012*/ 	.short	0x0050
        /*0014*/ 	.byte	0x00, 0xf0, 0x11, 0x00


	//----- nvinfo : EIATTR_KPARAM_INFO
	.align		4
.L_13:
        /*0018*/ 	.byte	0x04, 0x17
        /*001a*/ 	.short	(.L_15 - .L_14)
.L_14:
        /*001c*/ 	.word	0x00000000
        /*0020*/ 	.short	0x0009
        /*0022*/ 	.short	0x0048
        /*0024*/ 	.byte	0x00, 0xf4, 0x21, 0x00


	//----- nvinfo : EIATTR_KPARAM_INFO
	.align		4
.L_15:
        /*0028*/ 	.byte	0x04, 0x17
        /*002a*/ 	.short	(.L_17 - .L_16)
.L_16:
        /*002c*/ 	.word	0x00000000
        /*0030*/ 	.short	0x0008
        /*0032*/ 	.short	0x0040
        /*0034*/ 	.byte	0x00, 0xf4, 0x21, 0x00


	//----- nvinfo : EIATTR_KPARAM_INFO
	.align		4
.L_17:
        /*0038*/ 	.byte	0x04, 0x17
        /*003a*/ 	.short	(.L_19 - .L_18)
.L_18:
        /*003c*/ 	.word	0x00000000
        /*0040*/ 	.short	0x0007
        /*0042*/ 	.short	0x0038
        /*0044*/ 	.byte	0x00, 0xf4, 0x21, 0x00


	//----- nvinfo : EIATTR_KPARAM_INFO
	.align		4
.L_19:
        /*0048*/ 	.byte	0x04, 0x17
        /*004a*/ 	.short	(.L_21 - .L_20)
.L_20:
        /*004c*/ 	.word	0x00000000
        /*0050*/ 	.short	0x0006
        /*0052*/ 	.short	0x0030
        /*0054*/ 	.byte	0x00, 0xf4, 0x21, 0x00


	//----- nvinfo : EIATTR_KPARAM_INFO
	.align		4
.L_21:
        /*0058*/ 	.byte	0x04, 0x17
        /*005a*/ 	.short	(.L_23 - .L_22)
.L_22:
        /*005c*/ 	.word	0x00000000
        /*0060*/ 	.short	0x0005
        /*0062*/ 	.short	0x0028
        /*0064*/ 	.byte	0x00, 0xf4, 0x21, 0x00


	//----- nvinfo : EIATTR_KPARAM_INFO
	.align		4
.L_23:
        /*0068*/ 	.byte	0x04, 0x17
        /*006a*/ 	.short	(.L_25 - .L_24)
.L_24:
        /*006c*/ 	.word	0x00000000
        /*0070*/ 	.short	0x0004
        /*0072*/ 	.short	0x0020
        /*0074*/ 	.byte	0x00, 0xf4, 0x21, 0x00


	//----- nvinfo : EIATTR_KPARAM_INFO
	.align		4
.L_25:
        /*0078*/ 	.byte	0x04, 0x17
        /*007a*/ 	.short	(.L_27 - .L_26)
.L_26:
        /*007c*/ 	.word	0x00000000
        /*0080*/ 	.short	0x0003
        /*0082*/ 	.short	0x0018
        /*0084*/ 	.byte	0x00, 0xf4, 0x21, 0x00


	//----- nvinfo : EIATTR_KPARAM_INFO
	.align		4
.L_27:
        /*0088*/ 	.byte	0x04, 0x17
        /*008a*/ 	.short	(.L_29 - .L_28)
.L_28:
        /*008c*/ 	.word	0x00000000
        /*0090*/ 	.short	0x0002
        /*0092*/ 	.short	0x0010
        /*0094*/ 	.byte	0x00, 0xf4, 0x21, 0x00


	//----- nvinfo : EIATTR_KPARAM_INFO
	.align		4
.L_29:
        /*0098*/ 	.byte	0x04, 0x17
        /*009a*/ 	.short	(.L_31 - .L_30)
.L_30:
        /*009c*/ 	.word	0x00000000
        /*00a0*/ 	.short	0x0001
        /*00a2*/ 	.short	0x0008
        /*00a4*/ 	.byte	0x00, 0xf4, 0x21, 0x00


	//----- nvinfo : EIATTR_KPARAM_INFO
	.align		4
.L_31:
        /*00a8*/ 	.byte	0x04, 0x17
        /*00aa*/ 	.short	(.L_33 - .L_32)
.L_32:
        /*00ac*/ 	.word	0x00000000
        /*00b0*/ 	.short	0x0000
        /*00b2*/ 	.short	0x0000
        /*00b4*/ 	.byte	0x00, 0xf4, 0x21, 0x00


	//----- nvinfo : EIATTR_SPARSE_MMA_MASK
	.align		4
.L_33:
        /*00b8*/ 	.byte	0x03, 0x50
        /*00ba*/ 	.short	0x0000


	//----- nvinfo : EIATTR_MAXREG_COUNT
	.align		4
        /*00bc*/ 	.byte	0x03, 0x1b
        /*00be*/ 	.short	0x00ff


	//----- nvinfo : EIATTR_EXIT_INSTR_OFFSETS
	.align		4
        /*00c0*/ 	.byte	0x04, 0x1c
        /*00c2*/ 	.short	(.L_35 - .L_34)


	//   ....[0]....
.L_34:
        /*00c4*/ 	.word	0x00001110


	//   ....[1]....
        /*00c8*/ 	.word	0x00001130


	//----- nvinfo : EIATTR_REQNTID
	.align		4
.L_35:
        /*00cc*/ 	.byte	0x04, 0x10
        /*00ce*/ 	.short	(.L_37 - .L_36)
.L_36:
        /*00d0*/ 	.word	0x00000080
        /*00d4*/ 	.word	0x00000001
        /*00d8*/ 	.word	0x00000001


	//----- nvinfo : EIATTR_CBANK_PARAM_SIZE
	.align		4
.L_37:
        /*00dc*/ 	.byte	0x03, 0x19
        /*00de*/ 	.short	0x0054


	//----- nvinfo : EIATTR_PARAM_CBANK
	.align		4
        /*00e0*/ 	.byte	0x04, 0x0a
        /*00e2*/ 	.short	(.L_39 - .L_38)
	.align		4
.L_38:
        /*00e4*/ 	.word	index@(.nv.constant0.triton_poi_fused__native_batch_norm_legit_no_training_add_avg_pool2d_max_pool2d_with_indices_8)
        /*00e8*/ 	.short	0x0210
        /*00ea*/ 	.short	0x0054


	//----- nvinfo : EIATTR_SW_WAR
	.align		4
.L_39:
        /*00ec*/ 	.byte	0x04, 0x36
        /*00ee*/ 	.short	(.L_41 - .L_40)
.L_40:
        /*00f0*/ 	.word	0x00000008
.L_41:


//--------------------- .nv.callgraph             --------------------------
	.section	.nv.callgraph,"",@"SHT_CUDA_CALLGRAPH"
	.align	4
	.sectionentsize	8
	.align		4
        /*0000*/ 	.word	0x00000000
	.align		4
        /*0004*/ 	.word	0xffffffff
	.align		4
        /*0008*/ 	.word	0x00000000
	.align		4
        /*000c*/ 	.word	0xfffffffe
	.align		4
        /*0010*/ 	.word	0x00000000
	.align		4
        /*0014*/ 	.word	0xfffffffd
	.align		4
        /*0018*/ 	.word	0x00000000
	.align		4
        /*001c*/ 	.word	0xfffffffc


//--------------------- .nv.constant4             --------------------------
	.section	.nv.constant4,"a",@progbits
	.align	8
	.align		8
.nv.constant4:
        /*0000*/ 	.dword	_$_str
	.align		8
        /*0008*/ 	.dword	_$_str_$_2


//--------------------- .text.triton_poi_fused__native_batch_norm_legit_no_training_add_avg_pool2d_max_pool2d_with_indices_8 --------------------------
	.section	.text.triton_poi_fused__native_batch_norm_legit_no_training_add_avg_pool2d_max_pool2d_with_indices_8,"ax",@progbits
	.align	128
        .global         triton_poi_fused__native_batch_norm_legit_no_training_add_avg_pool2d_max_pool2d_with_indices_8
        .type           triton_poi_fused__native_batch_norm_legit_no_training_add_avg_pool2d_max_pool2d_with_indices_8,@function
        .size           triton_poi_fused__native_batch_norm_legit_no_training_add_avg_pool2d_max_pool2d_with_indices_8,(.L_x_1 - triton_poi_fused__native_batch_norm_legit_no_training_add_avg_pool2d_max_pool2d_with_indices_8)
        .other          triton_poi_fused__native_batch_norm_legit_no_training_add_avg_pool2d_max_pool2d_with_indices_8,@"STO_CUDA_ENTRY STV_DEFAULT"
triton_poi_fused__native_batch_norm_legit_no_training_add_avg_pool2d_max_pool2d_with_indices_8:
.text.triton_poi_fused__native_batch_norm_legit_no_training_add_avg_pool2d_max_pool2d_with_indices_8:
[----:B------:R-:W0:Y:S01]  /*0000*/  LDC R1, c[0x0][0x28] ;  /* 0x00000a00ff017b82 */ /* 0x000e220000000800 */
[----:B------:R-:W1:Y:S07]  /*0010*/  S2R R2, SR_TID.X ;  /* 0x0000000000027919 */ /* 0x000e6e0000002100 */
[----:B------:R-:W2:Y:S01]  /*0020*/  LDC.64 R22, c[0x0][0x210] ;  /* 0x00008400ff167b82 */ /* 0x000ea20000000a00 */
[----:B------:R-:W-:Y:S01]  /*0030*/  ULDC.64 UR4, c[0x0][0x208] ;  /* 0x0000820000047ab9 */ /* 0x000fe20000000a00 */
[----:B------:R-:W3:Y:S01]  /*0040*/  S2R R3, SR_CTAID.X ;  /* 0x0000000000037919 */ /* 0x000ee20000002500 */
[----:B------:R-:W-:Y:S01]  /*0050*/  IMAD.MOV.U32 R24, RZ, RZ, RZ ;  /* 0x000000ffff187224 */ /* 0x000fe200078e00ff */
[----:B------:R-:W-:Y:S01]  /*0060*/  ULDC.64 UR6, c[0x0][0x248] ;  /* 0x0000920000067ab9 */ /* 0x000fe20000000a00 */
[----:B-1----:R-:W-:-:S05]  /*0070*/  LOP3.LUT R2, R2, 0x7f, RZ, 0xc0, !PT ;  /* 0x0000007f02027812 */ /* 0x002fca00078ec0ff */
[----:B---3--:R-:W-:-:S04]  /*0080*/  IMAD R2, R3, 0x80, R2 ;  /* 0x0000008003027824 */ /* 0x008fc800078e0202 */
[----:B------:R-:W-:-:S05]  /*0090*/  IMAD.HI R0, R2, 0x2e8ba2e9, RZ ;  /* 0x2e8ba2e902007827 */ /* 0x000fca00078e02ff */
[----:B------:R-:W-:-:S04]  /*00a0*/  SHF.R.U32.HI R3, RZ, 0x1f, R0 ;  /* 0x0000001fff037819 */ /* 0x000fc80000011600 */
[CC--:B------:R-:W-:Y:S02]  /*00b0*/  LEA.HI.SX32 R31, R0.reuse, R3.reuse, 0x1f ;  /* 0x00000003001f7211 */ /* 0x0c0fe400078ffaff */
[----:B------:R-:W-:Y:S02]  /*00c0*/  LEA.HI.SX32 R6, R0, R3, 0x1b ;  /* 0x0000000300067211 */ /* 0x000fe400078fdaff */
[----:B------:R-:W-:Y:S02]  /*00d0*/  SHF.R.S32.HI R4, RZ, 0x1f, R31 ;  /* 0x0000001fff047819 */ /* 0x000fe4000001141f */
[----:B------:R-:W-:Y:S02]  /*00e0*/  LEA.HI R5, R6, R6, RZ, 0x4 ;  /* 0x0000000606057211 */ /* 0x000fe400078f20ff */
[----:B------:R-:W-:Y:S02]  /*00f0*/  LEA.HI R4, R4, R31, RZ, 0x4 ;  /* 0x0000001f04047211 */ /* 0x000fe400078f20ff */
[----:B------:R-:W-:Y:S01]  /*0100*/  LEA.HI.SX32 R3, R0, R3, 0x17 ;  /* 0x0000000300037211 */ /* 0x000fe200078fbaff */
[----:B------:R-:W-:Y:S01]  /*0110*/  IMAD R0, R31, -0xb, R2 ;  /* 0xfffffff51f007824 */ /* 0x000fe200078e0202 */
[----:B------:R-:W-:-:S02]  /*0120*/  LOP3.LUT R4, R4, 0xfffffff0, RZ, 0xc0, !PT ;  /* 0xfffffff004047812 */ /* 0x000fc400078ec0ff */
[----:B------:R-:W-:-:S03]  /*0130*/  LOP3.LUT R5, R5, 0xfffffff0, RZ, 0xc0, !PT ;  /* 0xfffffff005057812 */ /* 0x000fc600078ec0ff */
[----:B------:R-:W-:Y:S02]  /*0140*/  IMAD.IADD R31, R31, 0x1, -R4 ;  /* 0x000000011f1f7824 */ /* 0x000fe400078e0a04 */
[----:B------:R-:W-:Y:S02]  /*0150*/  IMAD.IADD R8, R6, 0x1, -R5 ;  /* 0x0000000106087824 */ /* 0x000fe400078e0a05 */
[----:B------:R-:W-:Y:S01]  /*0160*/  IMAD R4, R3, 0x294b, R0 ;  /* 0x0000294b03047824 */ /* 0x000fe200078e0200 */
[C---:B------:R-:W-:Y:S01]  /*0170*/  ISETP.GT.AND P0, PT, R31.reuse, RZ, PT ;  /* 0x000000ff1f00720c */ /* 0x040fe20003f04270 */
[C---:B------:R-:W-:Y:S01]  /*0180*/  IMAD.SHL.U32 R3, R31.reuse, 0x2, RZ ;  /* 0x000000021f037824 */ /* 0x040fe200078e00ff */
[C---:B------:R-:W-:Y:S01]  /*0190*/  ISETP.GT.AND P1, PT, R31.reuse, -0x1, PT ;  /* 0xffffffff1f00780c */ /* 0x040fe20003f24270 */
[----:B------:R-:W-:Y:S01]  /*01a0*/  IMAD R9, R31, 0x16, R4 ;  /* 0x000000161f097824 */ /* 0x000fe200078e0204 */
[C---:B------:R-:W-:Y:S01]  /*01b0*/  ISETP.GT.AND P0, PT, R8.reuse, RZ, P0 ;  /* 0x000000ff0800720c */ /* 0x040fe20000704270 */
[----:B------:R-:W-:Y:S01]  /*01c0*/  VIADD R3, R3, 0x1 ;  /* 0x0000000103037836 */ /* 0x000fe20000000000 */
[C---:B------:R-:W-:Y:S01]  /*01d0*/  ISETP.GT.AND P2, PT, R8.reuse, RZ, P1 ;  /* 0x000000ff0800720c */ /* 0x040fe20000f44270 */
[----:B------:R-:W-:Y:S01]  /*01e0*/  IMAD R9, R8, 0x2aa, R9 ;  /* 0x000002aa08097824 */ /* 0x000fe200078e0209 */
[----:B------:R-:W-:-:S02]  /*01f0*/  ISETP.LT.AND P3, PT, R2, 0x2c00, P0 ;  /* 0x00002c000200780c */ /* 0x000fc40000761270 */
[----:B------:R-:W-:Y:S02]  /*0200*/  CS2R R4, SRZ ;  /* 0x0000000000047805 */ /* 0x000fe4000001ff00 */
[----:B------:R-:W-:Y:S01]  /*0210*/  ISETP.LT.AND P0, PT, R2, 0x2c00, P2 ;  /* 0x00002c000200780c */ /* 0x000fe20001701270 */
[----:B------:R-:W-:Y:S01]  /*0220*/  VIADD R15, R9, 0xfffffea0 ;  /* 0xfffffea0090f7836 */ /* 0x000fe20000000000 */
[----:B------:R-:W-:Y:S01]  /*0230*/  ISETP.LT.AND P4, PT, R3, 0x1f, P1 ;  /* 0x0000001f0300780c */ /* 0x000fe20000f81270 */
[----:B------:R-:W-:Y:S01]  /*0240*/  VIADD R17, R9, 0xfffffeab ;  /* 0xfffffeab09117836 */ /* 0x000fe20000000000 */
[----:B------:R-:W-:Y:S01]  /*0250*/  P2R R36, PR, RZ, 0x8 ;  /* 0x00000008ff247803 */ /* 0x000fe20000000000 */
[----:B------:R-:W-:Y:S01]  /*0260*/  IMAD.MOV.U32 R3, RZ, RZ, RZ ;  /* 0x000000ffff037224 */ /* 0x000fe200078e00ff */
[----:B------:R-:W-:Y:S01]  /*0270*/  ISETP.GT.AND P1, PT, R8, RZ, P4 ;  /* 0x000000ff0800720c */ /* 0x000fe20002724270 */
[----:B--2---:R-:W-:-:S04]  /*0280*/  IMAD.WIDE R14, R15, 0x4, R22 ;  /* 0x000000040f0e7825 */ /* 0x004fc800078e0216 */
[----:B------:R-:W-:Y:S01]  /*0290*/  VIADD R19, R9, 0xfffffeb6 ;  /* 0xfffffeb609137836 */ /* 0x000fe20000000000 */
[----:B------:R-:W2:Y:S01]  /*02a0*/  @P3 LDG.E R3, desc[UR4][R14.64] ;  /* 0x000000040e033981 */ /* 0x000ea2000c1e1900 */
[--C-:B------:R-:W-:Y:S01]  /*02b0*/  IMAD.WIDE R16, R17, 0x4, R22.reuse ;  /* 0x0000000411107825 */ /* 0x100fe200078e0216 */
[----:B------:R-:W-:Y:S02]  /*02c0*/  ISETP.LT.AND P1, PT, R2, 0x2c00, P1 ;  /* 0x00002c000200780c */ /* 0x000fe40000f21270 */
[----:B------:R-:W-:Y:S02]  /*02d0*/  P2R R32, PR, RZ, 0x1 ;  /* 0x00000001ff207803 */ /* 0x000fe40000000000 */
[----:B------:R-:W3:Y:S01]  /*02e0*/  @P0 LDG.E R4, desc[UR4][R16.64] ;  /* 0x0000000410040981 */ /* 0x000ee2000c1e1900 */
[----:B------:R-:W-:Y:S01]  /*02f0*/  IMAD.WIDE R18, R19, 0x4, R22 ;  /* 0x0000000413127825 */ /* 0x000fe200078e0216 */
[----:B------:R-:W-:-:S07]  /*0300*/  P2R R10, PR, RZ, 0x10 ;  /* 0x00000010ff0a7803 */ /* 0x000fce0000000000 */
[----:B------:R-:W4:Y:S01]  /*0310*/  @P1 LDG.E R5, desc[UR4][R18.64] ;  /* 0x0000000412051981 */ /* 0x000f22000c1e1900 */
[----:B------:R-:W-:Y:S01]  /*0320*/  P2R R30, PR, RZ, 0x2 ;  /* 0x00000002ff1e7803 */ /* 0x000fe20000000000 */
[----:B------:R-:W-:-:S04]  /*0330*/  VIADD R13, R9, 0xfffffff5 ;  /* 0xfffffff5090d7836 */ /* 0x000fc80000000000 */
[----:B------:R-:W-:Y:S01]  /*0340*/  IMAD.WIDE R12, R13, 0x4, R22 ;  /* 0x000000040d0c7825 */ /* 0x000fe200078e0216 */
[----:B--2---:R-:W-:Y:S02]  /*0350*/  SEL R11, R3, 0xff800000, P3 ;  /* 0xff800000030b7807 */ /* 0x004fe40001800000 */
[----:B---3--:R-:W-:-:S04]  /*0360*/  SEL R4, R4, 0xff800000, P0 ;  /* 0xff80000004047807 */ /* 0x008fc80000000000 */
[C---:B------:R-:W-:Y:S02]  /*0370*/  FSETP.GT.AND P3, PT, R4.reuse, R11, PT ;  /* 0x0000000b0400720b */ /* 0x040fe40003f64000 */
[----:B------:R-:W-:Y:S02]  /*0380*/  FSETP.NAN.AND P2, PT, R4, R4, PT ;  /* 0x000000040400720b */ /* 0x000fe40003f48000 */
[----:B----4-:R-:W-:-:S09]  /*0390*/  SEL R7, R5, 0xff800000, P1 ;  /* 0xff80000005077807 */ /* 0x010fd20000800000 */
[----:B------:R-:W-:Y:S02]  /*03a0*/  @!P3 FSEL R4, R4, R11, P2 ;  /* 0x0000000b0404b208 */ /* 0x000fe40001000000 */
[-C--:B------:R-:W-:Y:S02]  /*03b0*/  FSETP.NAN.AND P2, PT, R7, R7.reuse, PT ;  /* 0x000000070700720b */ /* 0x080fe40003f48000 */
[----:B------:R-:W-:Y:S02]  /*03c0*/  FSETP.GEU.AND P1, PT, R4, R7, PT ;  /* 0x000000070400720b */ /* 0x000fe40003f2e000 */
[----:B------:R-:W-:-:S09]  /*03d0*/  ISETP.GT.AND P0, PT, R31, RZ, PT ;  /* 0x000000ff1f00720c */ /* 0x000fd20003f04270 */
[----:B------:R-:W-:Y:S02]  /*03e0*/  @!P2 FSEL R7, R7, R4, !P1 ;  /* 0x000000040707a208 */ /* 0x000fe40004800000 */
[----:B------:R-:W-:-:S04]  /*03f0*/  ISETP.GT.AND P2, PT, R8, -0x1, P0 ;  /* 0xffffffff0800780c */ /* 0x000fc80000744270 */
[----:B------:R-:W-:Y:S01]  /*0400*/  ISETP.LT.AND P2, PT, R2, 0x2c00, P2 ;  /* 0x00002c000200780c */ /* 0x000fe20001741270 */
[----:B------:R-:W-:-:S12]  /*0410*/  IMAD.MOV.U32 R4, RZ, RZ, RZ ;  /* 0x000000ffff047224 */ /* 0x000fd800078e00ff */
[----:B------:R-:W2:Y:S01]  /*0420*/  @P2 LDG.E R4, desc[UR4][R12.64] ;  /* 0x000000040c042981 */ /* 0x000ea2000c1e1900 */
[----:B------:R-:W-:Y:S02]  /*0430*/  P2R R3, PR, RZ, 0x8 ;  /* 0x00000008ff037803 */ /* 0x000fe40000000000 */
[----:B------:R-:W-:Y:S01]  /*0440*/  P2R R29, PR, RZ, 0x2 ;  /* 0x00000002ff1d7803 */ /* 0x000fe20000000000 */
[----:B------:R-:W-:Y:S01]  /*0450*/  IMAD.WIDE R20, R9, 0x4, R22 ;  /* 0x0000000409147825 */ /* 0x000fe200078e0216 */
[----:B--2---:R-:W-:-:S04]  /*0460*/  SEL R4, R4, 0xff800000, P2 ;  /* 0xff80000004047807 */ /* 0x004fc80001000000 */
[-C--:B------:R-:W-:Y:S02]  /*0470*/  FSETP.NAN.AND P3, PT, R4, R4.reuse, PT ;  /* 0x000000040400720b */ /* 0x080fe40003f68000 */
[----:B------:R-:W-:-:S11]  /*0480*/  FSETP.GEU.AND P1, PT, R7, R4, PT ;  /* 0x000000040700720b */ /* 0x000fd60003f2e000 */
[----:B------:R-:W-:Y:S02]  /*0490*/  @!P3 FSEL R4, R4, R7, !P1 ;  /* 0x000000070404b208 */ /* 0x000fe40004800000 */
[----:B------:R-:W-:Y:S02]  /*04a0*/  LOP3.LUT R7, R8, R31, RZ, 0xfc, !PT ;  /* 0x0000001f08077212 */ /* 0x000fe400078efcff */
[----:B------:R-:W-:-:S04]  /*04b0*/  ISETP.GE.AND P3, PT, R2, 0x2c00, PT ;  /* 0x00002c000200780c */ /* 0x000fc80003f66270 */
[----:B------:R-:W-:-:S13]  /*04c0*/  ISETP.GT.AND P4, PT, R7, -0x1, !P3 ;  /* 0xffffffff0700780c */ /* 0x000fda0005f84270 */
[----:B------:R-:W2:Y:S01]  /*04d0*/  @P4 LDG.E R24, desc[UR4][R20.64] ;  /* 0x0000000414184981 */ /* 0x000ea2000c1e1900 */
[----:B------:R-:W-:Y:S02]  /*04e0*/  P2R R11, PR, RZ, 0x8 ;  /* 0x00000008ff0b7803 */ /* 0x000fe40000000000 */
[----:B------:R-:W-:Y:S02]  /*04f0*/  ISETP.NE.AND P3, PT, R10, RZ, PT ;  /* 0x000000ff0a00720c */ /* 0x000fe40003f65270 */
[----:B------:R-:W-:Y:S01]  /*0500*/  P2R R33, PR, RZ, 0x1 ;  /* 0x00000001ff217803 */ /* 0x000fe20000000000 */
[----:B------:R-:W-:Y:S02]  /*0510*/  VIADD R25, R9, 0xb ;  /* 0x0000000b09197836 */ /* 0x000fe40000000000 */
[----:B------:R-:W-:Y:S01]  /*0520*/  IMAD.MOV.U32 R35, RZ, RZ, RZ ;  /* 0x000000ffff237224 */ /* 0x000fe200078e00ff */
[----:B--2---:R-:W-:-:S04]  /*0530*/  SEL R10, R24, 0xff800000, P4 ;  /* 0xff800000180a7807 */ /* 0x004fc80002000000 */
[-C--:B------:R-:W-:Y:S02]  /*0540*/  FSETP.NAN.AND P5, PT, R10, R10.reuse, PT ;  /* 0x0000000a0a00720b */ /* 0x080fe40003fa8000 */
[----:B------:R-:W-:-:S11]  /*0550*/  FSETP.GEU.AND P0, PT, R4, R10, PT ;  /* 0x0000000a0400720b */ /* 0x000fd60003f0e000 */
[----:B------:R-:W-:Y:S02]  /*0560*/  @!P5 FSEL R10, R10, R4, !P0 ;  /* 0x000000040a0ad208 */ /* 0x000fe40004000000 */
[----:B------:R-:W-:-:S04]  /*0570*/  ISETP.GT.AND P5, PT, R8, -0x1, P3 ;  /* 0xffffffff0800780c */ /* 0x000fc80001fa4270 */
[----:B------:R-:W-:Y:S01]  /*0580*/  ISETP.LT.AND P5, PT, R2, 0x2c00, P5 ;  /* 0x00002c000200780c */ /* 0x000fe20002fa1270 */
[----:B------:R-:W-:-:S12]  /*0590*/  IMAD.WIDE R24, R25, 0x4, R22 ;  /* 0x0000000419187825 */ /* 0x000fd800078e0216 */
[----:B------:R-:W2:Y:S01]  /*05a0*/  @P5 LDG.E R35, desc[UR4][R24.64] ;  /* 0x0000000418235981 */ /* 0x000ea2000c1e1900 */
[----:B------:R-:W-:Y:S01]  /*05b0*/  P2R R28, PR, RZ, 0x1 ;  /* 0x00000001ff1c7803 */ /* 0x000fe20000000000 */
[----:B------:R-:W-:-:S04]  /*05c0*/  IMAD.SHL.U32 R4, R8, 0x2, RZ ;  /* 0x0000000208047824 */ /* 0x000fc800078e00ff */
[----:B------:R-:W-:Y:S01]  /*05d0*/  VIADD R4, R4, 0x1 ;  /* 0x0000000104047836 */ /* 0x000fe20000000000 */
[----:B------:R-:W-:Y:S01]  /*05e0*/  P2R R5, PR, RZ, 0x2 ;  /* 0x00000002ff057803 */ /* 0x000fe20000000000 */
[----:B------:R-:W-:-:S04]  /*05f0*/  VIADD R27, R9, 0x14a ;  /* 0x0000014a091b7836 */ /* 0x000fc80000000000 */
[----:B------:R-:W-:-:S04]  /*0600*/  IMAD.WIDE R26, R27, 0x4, R22 ;  /* 0x000000041b1a7825 */ /* 0x000fc800078e0216 */
[----:B------:R-:W-:-:S06]  /*0610*/  IMAD.MOV.U32 R37, RZ, RZ, RZ ;  /* 0x000000ffff257224 */ /* 0x000fcc00078e00ff */
[----:B------:R-:W3:Y:S01]  /*0620*/  @P4 LDG.E R37, desc[UR4][R20.64] ;  /* 0x0000000414254981 */ /* 0x000ee2000c1e1900 */
[----:B--2---:R-:W-:-:S04]  /*0630*/  SEL R35, R35, 0xff800000, P5 ;  /* 0xff80000023237807 */ /* 0x004fc80002800000 */
[-C--:B------:R-:W-:Y:S02]  /*0640*/  FSETP.NAN.AND P6, PT, R35, R35.reuse, PT ;  /* 0x000000232300720b */ /* 0x080fe40003fc8000 */
[----:B------:R-:W-:-:S11]  /*0650*/  FSETP.GEU.AND P0, PT, R10, R35, PT ;  /* 0x000000230a00720b */ /* 0x000fd60003f0e000 */
[----:B------:R-:W-:Y:S02]  /*0660*/  @!P6 FSEL R35, R35, R10, !P0 ;  /* 0x0000000a2323e208 */ /* 0x000fe40004000000 */
[----:B------:R-:W-:-:S04]  /*0670*/  ISETP.GT.AND P6, PT, R8, -0x1, PT ;  /* 0xffffffff0800780c */ /* 0x000fc80003fc4270 */
[----:B------:R-:W-:-:S04]  /*0680*/  ISETP.LT.AND P1, PT, R4, 0x1f, P6 ;  /* 0x0000001f0400780c */ /* 0x000fc80003721270 */
[----:B------:R-:W-:-:S04]  /*0690*/  ISETP.GT.AND P6, PT, R31, RZ, P1 ;  /* 0x000000ff1f00720c */ /* 0x000fc80000fc4270 */
[----:B------:R-:W-:Y:S01]  /*06a0*/  ISETP.LT.AND P6, PT, R2, 0x2c00, P6 ;  /* 0x00002c000200780c */ /* 0x000fe200037c1270 */
[----:B------:R-:W-:-:S12]  /*06b0*/  IMAD.MOV.U32 R4, RZ, RZ, RZ ;  /* 0x000000ffff047224 */ /* 0x000fd800078e00ff */
[----:B------:R-:W2:Y:S01]  /*06c0*/  @P6 LDG.E R4, desc[UR4][R26.64] ;  /* 0x000000041a046981 */ /* 0x000ea2000c1e1900 */
[----:B------:R-:W-:Y:S02]  /*06d0*/  P2R R34, PR, RZ, 0x4 ;  /* 0x00000004ff227803 */ /* 0x000fe40000000000 */
[----:B------:R-:W-:Y:S02]  /*06e0*/  P2R R7, PR, RZ, 0x1 ;  /* 0x00000001ff077803 */ /* 0x000fe40000000000 */
[----:B------:R-:W-:Y:S02]  /*06f0*/  LEA.HI R6, R6, R6, RZ, 0x4 ;  /* 0x0000000606067211 */ /* 0x000fe400078f20ff */
[----:B--2---:R-:W-:-:S04]  /*0700*/  SEL R4, R4, 0xff800000, P6 ;  /* 0xff80000004047807 */ /* 0x004fc80003000000 */
[-C--:B------:R-:W-:Y:S02]  /*0710*/  FSETP.NAN.AND P2, PT, R4, R4.reuse, PT ;  /* 0x000000040400720b */ /* 0x080fe40003f48000 */
[----:B------:R-:W-:-:S11]  /*0720*/  FSETP.GEU.AND P0, PT, R35, R4, PT ;  /* 0x000000042300720b */ /* 0x000fd60003f0e000 */
[----:B------:R-:W-:Y:S02]  /*0730*/  @!P2 FSEL R4, R4, R35, !P0 ;  /* 0x000000230404a208 */ /* 0x000fe40004000000 */
[----:B------:R-:W-:Y:S01]  /*0740*/  ISETP.NE.AND P2, PT, R34, RZ, PT ;  /* 0x000000ff2200720c */ /* 0x000fe20003f45270 */
[----:B------:R-:W-:-:S05]  /*0750*/  IMAD.HI R34, R2, 0x2e8ba2e9, RZ ;  /* 0x2e8ba2e902227827 */ /* 0x000fca00078e02ff */
[----:B------:R-:W-:-:S04]  /*0760*/  SHF.R.U32.HI R35, RZ, 0x1f, R34 ;  /* 0x0000001fff237819 */ /* 0x000fc80000011622 */
[----:B------:R-:W-:Y:S02]  /*0770*/  LEA.HI.SX32 R34, R34, R35, 0x1b ;  /* 0x0000002322227211 */ /* 0x000fe400078fdaff */
[----:B------:R-:W-:-:S05]  /*0780*/  LOP3.LUT R35, R6, 0xfffffff0, RZ, 0xc0, !PT ;  /* 0xfffffff006237812 */ /* 0x000fca00078ec0ff */
[----:B------:R-:W-:-:S04]  /*0790*/  IMAD.IADD R34, R34, 0x1, -R35 ;  /* 0x0000000122227824 */ /* 0x000fc800078e0a23 */
[----:B------:R-:W-:Y:S01]  /*07a0*/  IMAD.SHL.U32 R35, R34, 0x2, RZ ;  /* 0x0000000222237824 */ /* 0x000fe200078e00ff */
[----:B------:R-:W-:Y:S02]  /*07b0*/  P2R R10, PR, RZ, 0x1 ;  /* 0x00000001ff0a7803 */ /* 0x000fe40000000000 */
[----:B------:R-:W-:Y:S01]  /*07c0*/  ISETP.GT.AND P0, PT, R8, RZ, PT ;  /* 0x000000ff0800720c */ /* 0x000fe20003f04270 */
[C---:B------:R-:W-:Y:S02]  /*07d0*/  VIADD R6, R35.reuse, 0xffffffff ;  /* 0xffffffff23067836 */ /* 0x040fe40000000000 */
[----:B------:R-:W-:-:S03]  /*07e0*/  VIADD R8, R35, 0x2 ;  /* 0x0000000223087836 */ /* 0x000fc60000000000 */
[----:B------:R-:W-:Y:S02]  /*07f0*/  SEL R6, R6, RZ, P0 ;  /* 0x000000ff06067207 */ /* 0x000fe40000000000 */
[----:B------:R-:W-:-:S04]  /*0800*/  ISETP.GE.AND P0, PT, R34, 0xf, PT ;  /* 0x0000000f2200780c */ /* 0x000fc80003f06270 */
[----:B------:R-:W-:Y:S02]  /*0810*/  SEL R8, R8, RZ, !P0 ;  /* 0x000000ff08087207 */ /* 0x000fe40004000000 */
[----:B------:R-:W-:Y:S01]  /*0820*/  ISETP.NE.AND P0, PT, R33, RZ, PT ;  /* 0x000000ff2100720c */ /* 0x000fe20003f05270 */
[----:B------:R-:W-:-:S04]  /*0830*/  IMAD.SHL.U32 R33, R31, 0x2, RZ ;  /* 0x000000021f217824 */ /* 0x000fc800078e00ff */
[C---:B------:R-:W-:Y:S02]  /*0840*/  VIADD R35, R33.reuse, 0xffffffff ;  /* 0xffffffff21237836 */ /* 0x040fe40000000000 */
[----:B------:R-:W-:-:S03]  /*0850*/  VIADD R33, R33, 0x2 ;  /* 0x0000000221217836 */ /* 0x000fc60000000000 */
[----:B------:R-:W-:Y:S02]  /*0860*/  SEL R35, R35, RZ, P0 ;  /* 0x000000ff23237207 */ /* 0x000fe40000000000 */
[----:B------:R-:W-:-:S04]  /*0870*/  ISETP.GE.AND P0, PT, R31, 0xf, PT ;  /* 0x0000000f1f00780c */ /* 0x000fc80003f06270 */
[----:B------:R-:W-:Y:S02]  /*0880*/  SEL R33, R33, RZ, !P0 ;  /* 0x000000ff21217207 */ /* 0x000fe40004000000 */
[----:B------:R-:W-:Y:S02]  /*0890*/  ISETP.NE.AND P0, PT, R32, RZ, PT ;  /* 0x000000ff2000720c */ /* 0x000fe40003f05270 */
[----:B---3--:R-:W-:Y:S02]  /*08a0*/  SEL R32, R37, RZ, P4 ;  /* 0x000000ff25207207 */ /* 0x008fe40002000000 */
[----:B------:R-:W-:-:S04]  /*08b0*/  ISETP.GT.AND P4, PT, R34, 0xe, PT ;  /* 0x0000000e2200780c */ /* 0x000fc80003f84270 */
[----:B------:R-:W-:Y:S02]  /*08c0*/  SEL R37, RZ, 0x1f, !P4 ;  /* 0x0000001fff257807 */ /* 0x000fe40006000000 */
[----:B------:R-:W-:Y:S01]  /*08d0*/  ISETP.NE.AND P4, PT, R36, RZ, PT ;  /* 0x000000ff2400720c */ /* 0x000fe20003f85270 */
[----:B------:R-:W-:-:S12]  /*08e0*/  IMAD.MOV.U32 R34, RZ, RZ, RZ ;  /* 0x000000ffff227224 */ /* 0x000fd800078e00ff */
[----:B------:R1:W2:Y:S01]  /*08f0*/  @P4 LDG.E R34, desc[UR4][R14.64] ;  /* 0x000000040e224981 */ /* 0x0002a2000c1e1900 */
[----:B------:R-:W-:-:S06]  /*0900*/  IMAD.MOV.U32 R36, RZ, RZ, RZ ;  /* 0x000000ffff247224 */ /* 0x000fcc00078e00ff */
[----:B------:R-:W3:Y:S01]  /*0910*/  @P2 LDG.E R36, desc[UR4][R12.64] ;  /* 0x000000040c242981 */ /* 0x000ee2000c1e1900 */
[----:B-1----:R-:W-:-:S06]  /*0920*/  IMAD.MOV.U32 R14, RZ, RZ, RZ ;  /* 0x000000ffff0e7224 */ /* 0x002fcc00078e00ff */
[----:B------:R-:W4:Y:S01]  /*0930*/  @P6 LDG.E R14, desc[UR4][R26.64] ;  /* 0x000000041a0e6981 */ /* 0x000f22000c1e1900 */
[----:B--2---:R-:W-:Y:S01]  /*0940*/  SEL R21, R34, RZ, P4 ;  /* 0x000000ff22157207 */ /* 0x004fe20002000000 */
[----:B------:R-:W-:-:S06]  /*0950*/  IMAD.MOV.U32 R34, RZ, RZ, RZ ;  /* 0x000000ffff227224 */ /* 0x000fcc00078e00ff */
[----:B------:R-:W2:Y:S01]  /*0960*/  @P0 LDG.E R34, desc[UR4][R16.64] ;  /* 0x0000000410220981 */ /* 0x000ea2000c1e1900 */
[----:B---3--:R-:W-:Y:S02]  /*0970*/  SEL R36, R36, RZ, P2 ;  /* 0x000000ff24247207 */ /* 0x008fe40001000000 */
[----:B------:R-:W-:-:S04]  /*0980*/  ISETP.GT.AND P2, PT, R31, -0x1, P1 ;  /* 0xffffffff1f00780c */ /* 0x000fc80000f44270 */
[----:B------:R-:W-:Y:S01]  /*0990*/  ISETP.LT.AND P2, PT, R2, 0x2c00, P2 ;  /* 0x00002c000200780c */ /* 0x000fe20001741270 */
[----:B------:R-:W-:Y:S01]  /*09a0*/  VIADD R15, R9, 0x155 ;  /* 0x00000155090f7836 */ /* 0x000fe20000000000 */
[----:B----4-:R-:W-:Y:S01]  /*09b0*/  SEL R12, R14, RZ, P6 ;  /* 0x000000ff0e0c7207 */ /* 0x010fe20003000000 */
[----:B------:R-:W-:Y:S02]  /*09c0*/  IMAD.MOV.U32 R13, RZ, RZ, RZ ;  /* 0x000000ffff0d7224 */ /* 0x000fe400078e00ff */
[----:B------:R-:W-:-:S08]  /*09d0*/  IMAD.WIDE R14, R15, 0x4, R22 ;  /* 0x000000040f0e7825 */ /* 0x000fd000078e0216 */
[----:B------:R-:W3:Y:S01]  /*09e0*/  @P2 LDG.E R13, desc[UR4][R14.64] ;  /* 0x000000040e0d2981 */ /* 0x000ee2000c1e1900 */
[----:B--2---:R-:W-:Y:S02]  /*09f0*/  SEL R34, R34, RZ, P0 ;  /* 0x000000ff22227207 */ /* 0x004fe40000000000 */
[----:B------:R-:W-:Y:S02]  /*0a00*/  PLOP3.LUT P0, PT, P1, P3, PT, 0x80, 0x0 ;  /* 0x000000000000781c */ /* 0x000fe40000f07070 */
[----:B------:R-:W-:Y:S01]  /*0a10*/  ISETP.NE.AND P3, PT, R11, RZ, PT ;  /* 0x000000ff0b00720c */ /* 0x000fe20003f65270 */
[----:B------:R-:W-:-:S06]  /*0a20*/  IMAD.MOV.U32 R11, RZ, RZ, RZ ;  /* 0x000000ffff0b7224 */ /* 0x000fcc00078e00ff */
[----:B------:R1:W2:Y:S01]  /*0a30*/  @P2 LDG.E R11, desc[UR4][R14.64] ;  /* 0x000000040e0b2981 */ /* 0x0002a2000c1e1900 */
[----:B------:R-:W-:Y:S02]  /*0a40*/  ISETP.NE.AND P1, PT, R30, RZ, PT ;  /* 0x000000ff1e00720c */ /* 0x000fe40003f25270 */
[----:B---3--:R-:W-:Y:S01]  /*0a50*/  SEL R13, R13, RZ, P2 ;  /* 0x000000ff0d0d7207 */ /* 0x008fe20001000000 */
[----:B-1----:R-:W1:Y:S01]  /*0a60*/  LDC.64 R14, c[0x0][0x220] ;  /* 0x00008800ff0e7b82 */ /* 0x002e620000000a00 */
[----:B------:R-:W-:Y:S01]  /*0a70*/  VIADD R17, R9, 0x160 ;  /* 0x0000016009117836 */ /* 0x000fe20000000000 */
[----:B--2---:R-:W-:Y:S02]  /*0a80*/  SEL R11, R11, 0xff800000, P2 ;  /* 0xff8000000b0b7807 */ /* 0x004fe40001000000 */
[----:B------:R-:W-:Y:S01]  /*0a90*/  ISETP.NE.AND P2, PT, R5, RZ, PT ;  /* 0x000000ff0500720c */ /* 0x000fe20003f45270 */
[----:B------:R-:W-:-:S06]  /*0aa0*/  IMAD.MOV.U32 R5, RZ, RZ, RZ ;  /* 0x000000ffff057224 */ /* 0x000fcc00078e00ff */
[----:B------:R2:W3:Y:S01]  /*0ab0*/  @P1 LDG.E R5, desc[UR4][R18.64] ;  /* 0x0000000412051981 */ /* 0x0004e2000c1e1900 */
[----:B------:R-:W-:-:S04]  /*0ac0*/  IMAD.WIDE R16, R17, 0x4, R22 ;  /* 0x0000000411107825 */ /* 0x000fc800078e0216 */
[----:B-1----:R-:W-:Y:S02]  /*0ad0*/  IMAD.WIDE R22, R0, 0x4, R14 ;  /* 0x0000000400167825 */ /* 0x002fe400078e020e */
[----:B------:R-:W2:Y:S01]  /*0ae0*/  LDC.64 R14, c[0x0][0x228] ;  /* 0x00008a00ff0e7b82 */ /* 0x000ea20000000a00 */
[----:B------:R-:W-:Y:S02]  /*0af0*/  ISETP.LT.AND P0, PT, R2, 0x2c00, P0 ;  /* 0x00002c000200780c */ /* 0x000fe40000701270 */
[----:B------:R-:W-:Y:S01]  /*0b00*/  ISETP.GT.AND P4, PT, R31, 0xe, PT ;  /* 0x0000000e1f00780c */ /* 0x000fe20003f84270 */
[----:B------:R-:W-:-:S03]  /*0b10*/  IMAD.MOV.U32 R26, RZ, RZ, RZ ;  /* 0x000000ffff1a7224 */ /* 0x000fc600078e00ff */
[----:B------:R-:W-:Y:S01]  /*0b20*/  SEL R20, RZ, 0x1f, !P4 ;  /* 0x0000001fff147807 */ /* 0x000fe20006000000 */
[----:B--2---:R-:W-:-:S06]  /*0b30*/  IMAD.WIDE R18, R0, 0x4, R14 ;  /* 0x0000000400127825 */ /* 0x004fcc00078e020e */
[----:B------:R-:W2:Y:S01]  /*0b40*/  @P0 LDG.E R26, desc[UR4][R16.64] ;  /* 0x00000004101a0981 */ /* 0x000ea2000c1e1900 */
[----:B------:R-:W1:Y:S01]  /*0b50*/  LDC.64 R14, c[0x0][0x230] ;  /* 0x00008c00ff0e7b82 */ /* 0x000e620000000a00 */
[----:B------:R-:W-:Y:S01]  /*0b60*/  ISETP.NE.AND P4, PT, R28, RZ, PT ;  /* 0x000000ff1c00720c */ /* 0x000fe20003f85270 */
[----:B------:R-:W-:-:S06]  /*0b70*/  IMAD.MOV.U32 R28, RZ, RZ, RZ ;  /* 0x000000ffff1c7224 */ /* 0x000fcc00078e00ff */
[----:B------:R4:W5:Y:S01]  /*0b80*/  @P0 LDG.E R28, desc[UR4][R16.64] ;  /* 0x00000004101c0981 */ /* 0x000962000c1e1900 */
[----:B------:R-:W-:Y:S01]  /*0b90*/  FADD R34, R21, R34 ;  /* 0x0000002215227221 */ /* 0x000fe20000000000 */
[----:B------:R-:W-:Y:S01]  /*0ba0*/  IMAD.IADD R20, R20, 0x1, R33 ;  /* 0x0000000114147824 */ /* 0x000fe200078e0221 */
[----:B----4-:R-:W4:Y:S01]  /*0bb0*/  LDC.64 R16, c[0x0][0x238] ;  /* 0x00008e00ff107b82 */ /* 0x010f220000000a00 */
[----:B-1----:R-:W-:-:S04]  /*0bc0*/  IMAD.WIDE R14, R0, 0x4, R14 ;  /* 0x00000004000e7825 */ /* 0x002fc800078e020e */
[----:B------:R-:W-:Y:S02]  /*0bd0*/  IMAD.IADD R8, R37, 0x1, R8 ;  /* 0x0000000125087824 */ /* 0x000fe400078e0208 */
[----:B------:R-:W-:-:S06]  /*0be0*/  IMAD.MOV.U32 R9, RZ, RZ, RZ ;  /* 0x000000ffff097224 */ /* 0x000fcc00078e00ff */
[----:B------:R-:W2:Y:S01]  /*0bf0*/  @!P3 LDG.E.EL R9, desc[UR4][R22.64] ;  /* 0x000000041609b981 */ /* 0x000ea2000c2e1900 */
[----:B----4-:R-:W-:-:S04]  /*0c00*/  IMAD.WIDE R16, R0, 0x4, R16 ;  /* 0x0000000400107825 */ /* 0x010fc800078e0210 */
[----:B------:R-:W-:-:S06]  /*0c10*/  IMAD.MOV.U32 R0, RZ, RZ, RZ ;  /* 0x000000ffff007224 */ /* 0x000fcc00078e00ff */
[----:B------:R-:W4:Y:S01]  /*0c20*/  @!P3 LDG.E.EL R0, desc[UR4][R16.64] ;  /* 0x000000041000b981 */ /* 0x000f22000c2e1900 */
[----:B---3--:R-:W-:Y:S02]  /*0c30*/  SEL R5, R5, RZ, P1 ;  /* 0x000000ff05057207 */ /* 0x008fe40000800000 */
[----:B------:R-:W-:Y:S01]  /*0c40*/  ISETP.NE.AND P1, PT, R3, RZ, PT ;  /* 0x000000ff0300720c */ /* 0x000fe20003f25270 */
[----:B------:R-:W-:-:S06]  /*0c50*/  IMAD.MOV.U32 R3, RZ, RZ, RZ ;  /* 0x000000ffff037224 */ /* 0x000fcc00078e00ff */
[----:B------:R1:W3:Y:S02]  /*0c60*/  @P5 LDG.E R3, desc[UR4][R24.64] ;  /* 0x0000000418035981 */ /* 0x0002e4000c1e1900 */
[----:B-1----:R-:W-:-:S06]  /*0c70*/  CS2R R24, SRZ ;  /* 0x0000000000187805 */ /* 0x002fcc000001ff00 */
[----:B------:R-:W3:Y:S04]  /*0c80*/  @!P3 LDG.E.EL R24, desc[UR4][R18.64] ;  /* 0x000000041218b981 */ /* 0x000ee8000c2e1900 */
[----:B------:R1:W4:Y:S02]  /*0c90*/  @!P3 LDG.E.EL R25, desc[UR4][R14.64] ;  /* 0x000000040e19b981 */ /* 0x000324000c2e1900 */
[----:B01----:R-:W0:Y:S01]  /*0ca0*/  LDC.64 R14, c[0x0][0x218] ;  /* 0x00008600ff0e7b82 */ /* 0x003e220000000a00 */
[----:B------:R-:W-:-:S04]  /*0cb0*/  FADD R5, R34, R5 ;  /* 0x0000000522057221 */ /* 0x000fc80000000000 */
[----:B------:R-:W-:Y:S01]  /*0cc0*/  FADD R19, R5, R36 ;  /* 0x0000002405137221 */ /* 0x000fe20000000000 */
[C---:B------:R-:W-:Y:S02]  /*0cd0*/  IMAD R5, R35.reuse, R6, RZ ;  /* 0x0000000623057224 */ /* 0x040fe400078e02ff */
[----:B------:R-:W-:Y:S02]  /*0ce0*/  IMAD R6, R6, R20, RZ ;  /* 0x0000001406067224 */ /* 0x000fe400078e02ff */
[-C--:B------:R-:W-:Y:S02]  /*0cf0*/  IMAD R5, R20, R8.reuse, R5 ;  /* 0x0000000814057224 */ /* 0x080fe400078e0205 */
[----:B------:R-:W-:Y:S02]  /*0d00*/  IMAD R8, R35, R8, R6 ;  /* 0x0000000823087224 */ /* 0x000fe400078e0206 */
[----:B------:R-:W-:Y:S02]  /*0d10*/  IMAD.MOV.U32 R6, RZ, RZ, RZ ;  /* 0x000000ffff067224 */ /* 0x000fe400078e00ff */
[----:B0-----:R-:W-:-:S05]  /*0d20*/  IMAD.WIDE R14, R2, 0x4, R14 ;  /* 0x00000004020e7825 */ /* 0x001fca00078e020e */
[----:B------:R0:W4:Y:S01]  /*0d30*/  @!P3 LDG.E R6, desc[UR4][R14.64] ;  /* 0x000000040e06b981 */ /* 0x000122000c1e1900 */
[----:B-----5:R-:W-:Y:S02]  /*0d40*/  SEL R28, R28, 0xff800000, P0 ;  /* 0xff8000001c1c7807 */ /* 0x020fe40000000000 */
[----:B--2---:R-:W-:Y:S01]  /*0d50*/  SEL R26, R26, RZ, P0 ;  /* 0x000000ff1a1a7207 */ /* 0x004fe20000000000 */
[----:B------:R-:W-:Y:S01]  /*0d60*/  FADD R32, R19, R32 ;  /* 0x0000002013207221 */ /* 0x000fe20000000000 */
[----:B------:R-:W-:Y:S01]  /*0d70*/  ISETP.NE.AND P6, PT, R29, RZ, PT ;  /* 0x000000ff1d00720c */ /* 0x000fe20003fc5270 */
[----:B------:R-:W-:Y:S01]  /*0d80*/  IMAD.IADD R5, R5, 0x1, -R8 ;  /* 0x0000000105057824 */ /* 0x000fe200078e0a08 */
[----:B------:R-:W-:Y:S01]  /*0d90*/  SEL R16, RZ, 0x1, !P1 ;  /* 0x00000001ff107807 */ /* 0x000fe20004800000 */
[----:B0-----:R-:W0:Y:S03]  /*0da0*/  LDC.64 R14, c[0x0][0x250] ;  /* 0x00009400ff0e7b82 */ /* 0x001e260000000a00 */
[----:B------:R-:W-:-:S04]  /*0db0*/  SEL R16, R16, 0x2, P6 ;  /* 0x0000000210107807 */ /* 0x000fc80003000000 */
[----:B------:R-:W-:-:S04]  /*0dc0*/  SEL R16, R16, 0x3, P2 ;  /* 0x0000000310107807 */ /* 0x000fc80001000000 */
[----:B------:R-:W-:Y:S02]  /*0dd0*/  SEL R16, R16, 0x4, P4 ;  /* 0x0000000410107807 */ /* 0x000fe40002000000 */
[----:B------:R-:W-:Y:S01]  /*0de0*/  ISETP.NE.AND P6, PT, R10, RZ, PT ;  /* 0x000000ff0a00720c */ /* 0x000fe20003fc5270 */
[----:B0-----:R-:W-:-:S04]  /*0df0*/  IMAD.WIDE R14, R2, 0x4, R14 ;  /* 0x00000004020e7825 */ /* 0x001fc800078e020e */
[----:B---3--:R-:W-:-:S06]  /*0e00*/  FADD R24, R24, 0.0010000000474974513054 ;  /* 0x3a83126f18187421 */ /* 0x008fcc0000000000 */
[----:B------:R-:W0:Y:S01]  /*0e10*/  MUFU.SQRT R24, R24 ;  /* 0x0000001800187308 */ /* 0x000e220000002000 */
[----:B------:R-:W-:-:S05]  /*0e20*/  SEL R3, R3, RZ, P5 ;  /* 0x000000ff03037207 */ /* 0x000fca0002800000 */
[----:B------:R-:W-:Y:S01]  /*0e30*/  FADD R17, R32, R3 ;  /* 0x0000000320117221 */ /* 0x000fe20000000000 */
[----:B------:R-:W-:Y:S02]  /*0e40*/  I2FP.F32.S32 R3, R5 ;  /* 0x0000000500037245 */ /* 0x000fe40000201400 */
[C---:B0-----:R-:W-:Y:S02]  /*0e50*/  FSETP.GT.AND P0, PT, R24.reuse, 8.50705917302346158658e+37, PT ;  /* 0x7e8000001800780b */ /* 0x041fe40003f04000 */
[----:B------:R-:W-:Y:S02]  /*0e60*/  FSETP.GEU.AND P1, PT, R24, 1.175494350822287508e-38, PT ;  /* 0x008000001800780b */ /* 0x000fe40003f2e000 */
[----:B------:R-:W-:Y:S01]  /*0e70*/  FSETP.GT.AND P2, PT, |R3|, 8.50705917302346158658e+37, PT ;  /* 0x7e8000000300780b */ /* 0x000fe20003f44200 */
[----:B------:R-:W-:Y:S01]  /*0e80*/  FADD R12, R17, R12 ;  /* 0x0000000c110c7221 */ /* 0x000fe20000000000 */
[----:B------:R-:W-:Y:S01]  /*0e90*/  ISETP.NE.AND P5, PT, R7, RZ, PT ;  /* 0x000000ff0700720c */ /* 0x000fe20003fa5270 */
[----:B------:R-:W-:Y:S01]  /*0ea0*/  IMAD.MOV.U32 R7, RZ, RZ, 0x3e800000 ;  /* 0x3e800000ff077424 */ /* 0x000fe200078e00ff */
[----:B------:R-:W-:Y:S01]  /*0eb0*/  FSETP.GEU.AND P4, PT, |R3|, 1.175494350822287508e-38, PT ;  /* 0x008000000300780b */ /* 0x000fe20003f8e200 */
[----:B------:R-:W-:-:S04]  /*0ec0*/  FADD R13, R12, R13 ;  /* 0x0000000d0c0d7221 */ /* 0x000fc80000000000 */
[----:B------:R-:W-:Y:S01]  /*0ed0*/  @P0 FMUL R24, R24, 0.25 ;  /* 0x3e80000018180820 */ /* 0x000fe20000400000 */
[----:B------:R-:W-:Y:S02]  /*0ee0*/  FSEL R7, R7, 1, P0 ;  /* 0x3f80000007077808 */ /* 0x000fe40000000000 */
[-C--:B------:R-:W-:Y:S01]  /*0ef0*/  FSETP.NAN.AND P0, PT, R11, R11.reuse, PT ;  /* 0x0000000b0b00720b */ /* 0x080fe20003f08000 */
[----:B------:R-:W-:Y:S01]  /*0f00*/  @!P1 FMUL R24, R24, 16777216 ;  /* 0x4b80000018189820 */ /* 0x000fe20000400000 */
[----:B------:R-:W-:Y:S01]  /*0f10*/  FADD R26, R13, R26 ;  /* 0x0000001a0d1a7221 */ /* 0x000fe20000000000 */
[----:B------:R-:W-:Y:S01]  /*0f20*/  @P2 FMUL R3, R3, 0.25 ;  /* 0x3e80000003032820 */ /* 0x000fe20000400000 */
[----:B------:R-:W0:Y:S03]  /*0f30*/  LDC.64 R12, c[0x0][0x240] ;  /* 0x00009000ff0c7b82 */ /* 0x000e260000000a00 */
[----:B------:R-:W1:Y:S01]  /*0f40*/  MUFU.RCP R24, R24 ;  /* 0x0000001800187308 */ /* 0x000e620000001000 */
[----:B------:R-:W-:Y:S01]  /*0f50*/  @!P1 FMUL R7, R7, 16777216 ;  /* 0x4b80000007079820 */ /* 0x000fe20000400000 */
[----:B------:R-:W-:Y:S01]  /*0f60*/  @!P4 FMUL R3, R3, 16777216 ;  /* 0x4b8000000303c820 */ /* 0x000fe20000400000 */
[----:B------:R-:W-:Y:S01]  /*0f70*/  FSETP.GEU.AND P1, PT, R4, R11, PT ;  /* 0x0000000b0400720b */ /* 0x000fe20003f2e000 */
[----:B------:R-:W-:Y:S01]  /*0f80*/  @P2 FMUL R26, R26, 0.25 ;  /* 0x3e8000001a1a2820 */ /* 0x000fe20000400000 */
[----:B------:R-:W-:-:S02]  /*0f90*/  FSETP.NAN.AND P2, PT, R28, R28, PT ;  /* 0x0000001c1c00720b */ /* 0x000fc40003f48000 */
[----:B------:R-:W-:Y:S01]  /*0fa0*/  @!P0 FSEL R11, R11, R4, !P1 ;  /* 0x000000040b0b8208 */ /* 0x000fe20004800000 */
[----:B------:R-:W2:Y:S01]  /*0fb0*/  MUFU.RCP R3, R3 ;  /* 0x0000000300037308 */ /* 0x000ea20000001000 */
[----:B------:R-:W3:Y:S01]  /*0fc0*/  LDC.64 R4, c[0x0][0x258] ;  /* 0x00009600ff047b82 */ /* 0x000ee20000000a00 */
[----:B------:R-:W-:Y:S01]  /*0fd0*/  SEL R16, R16, 0x5, P5 ;  /* 0x0000000510107807 */ /* 0x000fe20002800000 */
[----:B----4-:R-:W-:Y:S01]  /*0fe0*/  FADD R6, -R9, R6 ;  /* 0x0000000609067221 */ /* 0x010fe20000000100 */
[----:B------:R-:W-:Y:S02]  /*0ff0*/  FSETP.GEU.AND P0, PT, R11, R28, PT ;  /* 0x0000001c0b00720b */ /* 0x000fe40003f0e000 */
[----:B------:R-:W-:Y:S01]  /*1000*/  SEL R16, R16, 0x6, P6 ;  /* 0x0000000610107807 */ /* 0x000fe20003000000 */
[----:B-1----:R-:W-:Y:S01]  /*1010*/  FMUL R7, R24, R7 ;  /* 0x0000000718077220 */ /* 0x002fe20000400000 */
[----:B------:R-:W-:Y:S02]  /*1020*/  @!P4 FMUL R26, R26, 16777216 ;  /* 0x4b8000001a1ac820 */ /* 0x000fe40000400000 */
[----:B------:R-:W-:Y:S01]  /*1030*/  @!P2 FSEL R28, R28, R11, !P0 ;  /* 0x0000000b1c1ca208 */ /* 0x000fe20004000000 */
[----:B------:R-:W-:Y:S01]  /*1040*/  FMUL R7, R6, R7 ;  /* 0x0000000706077220 */ /* 0x000fe20000400000 */
[----:B------:R-:W-:-:S02]  /*1050*/  IADD3 R6, P2, R2, UR6, RZ ;  /* 0x0000000602067c10 */ /* 0x000fc4000ff5e0ff */
[----:B------:R-:W-:Y:S01]  /*1060*/  SEL R16, R16, 0x7, P1 ;  /* 0x0000000710107807 */ /* 0x000fe20000800000 */
[----:B------:R-:W-:Y:S01]  /*1070*/  FFMA R25, R7, R25, R0 ;  /* 0x0000001907197223 */ /* 0x000fe20000000000 */
[C---:B0-----:R-:W-:Y:S01]  /*1080*/  IMAD.WIDE R12, R2.reuse, 0x4, R12 ;  /* 0x00000004020c7825 */ /* 0x041fe200078e020c */
[----:B------:R-:W-:-:S03]  /*1090*/  LEA.HI.X.SX32 R7, R2, UR7, 0x1, P2 ;  /* 0x0000000702077c11 */ /* 0x000fc600090f0eff */
[----:B--2---:R-:W-:Y:S01]  /*10a0*/  FMUL R3, R3, R26 ;  /* 0x0000001a03037220 */ /* 0x004fe20000400000 */
[----:B------:R-:W-:Y:S01]  /*10b0*/  SEL R9, R16, 0x8, P0 ;  /* 0x0000000810097807 */ /* 0x000fe20000000000 */
[----:B------:R0:W-:Y:S04]  /*10c0*/  @!P3 STG.E desc[UR4][R12.64], R28 ;  /* 0x0000001c0c00b986 */ /* 0x0001e8000c101904 */
[----:B------:R0:W-:Y:S01]  /*10d0*/  @!P3 STG.E.U8 desc[UR4][R6.64], R9 ;  /* 0x000000090600b986 */ /* 0x0001e2000c101104 */
[----:B------:R-:W-:-:S03]  /*10e0*/  FADD R25, R28, R25 ;  /* 0x000000191c197221 */ /* 0x000fc60000000000 */
[----:B------:R0:W-:Y:S01]  /*10f0*/  @!P3 STG.E desc[UR4][R14.64], R3 ;  /* 0x000000030e00b986 */ /* 0x0001e2000c101904 */
[----:B---3--:R-:W-:Y:S01]  /*1100*/  IMAD.WIDE R4, R2, 0x4, R4 ;  /* 0x0000000402047825 */ /* 0x008fe200078e0204 */
[----:B0-----:R-:W-:Y:S06]  /*1110*/  @P3 EXIT ;  /* 0x000000000000394d */ /* 0x001fec0003800000 */
[----:B------:R-:W-:Y:S01]  /*1120*/  STG.E desc[UR4][R4.64], R25 ;  /* 0x0000001904007986 */ /* 0x000fe2000c101904 */
[----:B------:R-:W-:Y:S05]  /*1130*/  EXIT ;  /* 0x000000000000794d */ /* 0x000fea0003800000 */
.L_x_0:
[----:B------:R-:W-:-:S00]  /*1140*/  BRA `(.L_x_0) ;  /* 0xfffffffc00fc7947 */ /* 0x000fc0000383ffff */
[----:B------:R-:W-:-:S00]  /*1150*/  NOP ;  /* 0x0000000000007918 */ /* 0x000fc00000000000 */
        /* <DEDUP_REMOVED lines=10> */
.L_x_1:


//--------------------- .nv.global.init           --------------------------
	.section	.nv.global.init,"aw",@progbits
.nv.global.init:
	.type		_$_str,@object
	.size		_$_str,(_$_str_$_2 - _$_str)
_$_str:
        /*0000*/ 	.byte	0x5f, 0x5f, 0x43, 0x55, 0x44, 0x41, 0x5f, 0x46, 0x54, 0x5a, 0x00
	.type		_$_str_$_2,@object
	.size		_$_str_$_2,(.L_1 - _$_str_$_2)
_$_str_$_2:
        /*000b*/ 	.byte	0x5f, 0x5f, 0x43, 0x55, 0x44, 0x41, 0x5f, 0x50, 0x52, 0x45, 0x43, 0x5f, 0x53, 0x51, 0x52, 0x54
        /*001b*/ 	.byte	0x00
.L_1:


//--------------------- .nv.constant0.triton_poi_fused__native_batch_norm_legit_no_training_add_avg_pool2d_max_pool2d_with_indices_8 --------------------------
	.section	.nv.constant0.triton_poi_fused__native_batch_norm_legit_no_training_add_avg_pool2d_max_pool2d_with_indices_8,"a",@progbits
	.sectionflags	@""
	.align	4
.nv.constant0.triton_poi_fused__native_batch_norm_legit_no_training_add_avg_pool2d_max_pool2d_with_indices_8:
	.zero		612
